//
// Generated by NVIDIA NVVM Compiler
//
// Compiler Build ID: CL-36424714
// Cuda compilation tools, release 13.0, V13.0.88
// Based on NVVM 20.0.0
//

.version 9.0
.target sm_100
.address_size 64

	// .globl	_Z5dgemmPdS_S_m

.visible .entry _Z5dgemmPdS_S_m(
	.param .u64 .ptr .align 1 _Z5dgemmPdS_S_m_param_0,
	.param .u64 .ptr .align 1 _Z5dgemmPdS_S_m_param_1,
	.param .u64 .ptr .align 1 _Z5dgemmPdS_S_m_param_2,
	.param .u64 _Z5dgemmPdS_S_m_param_3
)
{
	.reg .pred 	%p<10>;
	.reg .b32 	%r<9>;
	.reg .b64 	%rd<75>;
	.reg .b64 	%fd<56>;

	ld.param.u64 	%rd23, [_Z5dgemmPdS_S_m_param_0];
	ld.param.u64 	%rd24, [_Z5dgemmPdS_S_m_param_1];
	ld.param.u64 	%rd25, [_Z5dgemmPdS_S_m_param_2];
	ld.param.u64 	%rd22, [_Z5dgemmPdS_S_m_param_3];
	cvta.to.global.u64 	%rd1, %rd24;
	cvta.to.global.u64 	%rd2, %rd23;
	cvta.to.global.u64 	%rd26, %rd25;
	mov.u32 	%r1, %ctaid.y;
	mov.u32 	%r2, %ntid.y;
	mov.u32 	%r3, %tid.y;
	mad.lo.s32 	%r4, %r1, %r2, %r3;
	cvt.u64.u32 	%rd27, %r4;
	mov.u32 	%r5, %ctaid.x;
	mov.u32 	%r6, %ntid.x;
	mov.u32 	%r7, %tid.x;
	mad.lo.s32 	%r8, %r5, %r6, %r7;
	cvt.u64.u32 	%rd3, %r8;
	mul.lo.s64 	%rd4, %rd22, %rd27;
	add.s64 	%rd28, %rd4, %rd3;
	shl.b64 	%rd29, %rd28, 3;
	add.s64 	%rd5, %rd26, %rd29;
	mov.b64 	%rd30, 0;
	st.global.u64 	[%rd5], %rd30;
	setp.eq.s64 	%p1, %rd22, 0;
	@%p1 bra 	$L__BB0_12;
	and.b64  	%rd6, %rd22, 7;
	setp.lt.u64 	%p2, %rd22, 8;
	mov.b64 	%rd73, 0;
	mov.f64 	%fd53, 0d0000000000000000;
	@%p2 bra 	$L__BB0_4;
	and.b64  	%rd73, %rd22, -8;
	shl.b64 	%rd32, %rd3, 3;
	add.s64 	%rd70, %rd1, %rd32;
	shl.b64 	%rd33, %rd4, 3;
	add.s64 	%rd34, %rd33, %rd2;
	add.s64 	%rd69, %rd34, 32;
	mov.f64 	%fd53, 0d0000000000000000;
	mov.u64 	%rd71, %rd73;
$L__BB0_3:
	.pragma "nounroll";
	ld.global.f64 	%fd10, [%rd69+-32];
	ld.global.f64 	%fd11, [%rd70];
	fma.rn.f64 	%fd12, %fd10, %fd11, %fd53;
	st.global.f64 	[%rd5], %fd12;
	ld.global.f64 	%fd13, [%rd69+-24];
	shl.b64 	%rd35, %rd22, 3;
	add.s64 	%rd36, %rd70, %rd35;
	ld.global.f64 	%fd14, [%rd36];
	fma.rn.f64 	%fd15, %fd13, %fd14, %fd12;
	st.global.f64 	[%rd5], %fd15;
	ld.global.f64 	%fd16, [%rd69+-16];
	add.s64 	%rd37, %rd36, %rd35;
	ld.global.f64 	%fd17, [%rd37];
	fma.rn.f64 	%fd18, %fd16, %fd17, %fd15;
	st.global.f64 	[%rd5], %fd18;
	ld.global.f64 	%fd19, [%rd69+-8];
	add.s64 	%rd38, %rd37, %rd35;
	ld.global.f64 	%fd20, [%rd38];
	fma.rn.f64 	%fd21, %fd19, %fd20, %fd18;
	st.global.f64 	[%rd5], %fd21;
	ld.global.f64 	%fd22, [%rd69];
	add.s64 	%rd39, %rd38, %rd35;
	ld.global.f64 	%fd23, [%rd39];
	fma.rn.f64 	%fd24, %fd22, %fd23, %fd21;
	st.global.f64 	[%rd5], %fd24;
	ld.global.f64 	%fd25, [%rd69+8];
	add.s64 	%rd40, %rd39, %rd35;
	ld.global.f64 	%fd26, [%rd40];
	fma.rn.f64 	%fd27, %fd25, %fd26, %fd24;
	st.global.f64 	[%rd5], %fd27;
	ld.global.f64 	%fd28, [%rd69+16];
	add.s64 	%rd41, %rd40, %rd35;
	ld.global.f64 	%fd29, [%rd41];
	fma.rn.f64 	%fd30, %fd28, %fd29, %fd27;
	st.global.f64 	[%rd5], %fd30;
	ld.global.f64 	%fd31, [%rd69+24];
	add.s64 	%rd42, %rd41, %rd35;
	ld.global.f64 	%fd32, [%rd42];
	fma.rn.f64 	%fd53, %fd31, %fd32, %fd30;
	st.global.f64 	[%rd5], %fd53;
	add.s64 	%rd71, %rd71, -8;
	shl.b64 	%rd43, %rd22, 6;
	add.s64 	%rd70, %rd70, %rd43;
	add.s64 	%rd69, %rd69, 64;
	setp.ne.s64 	%p3, %rd71, 0;
	@%p3 bra 	$L__BB0_3;
$L__BB0_4:
	setp.eq.s64 	%p4, %rd6, 0;
	@%p4 bra 	$L__BB0_12;
	and.b64  	%rd17, %rd22, 3;
	setp.lt.u64 	%p5, %rd6, 4;
	@%p5 bra 	$L__BB0_7;
	add.s64 	%rd44, %rd73, %rd4;
	shl.b64 	%rd45, %rd44, 3;
	add.s64 	%rd46, %rd2, %rd45;
	ld.global.f64 	%fd33, [%rd46];
	mad.lo.s64 	%rd47, %rd73, %rd22, %rd3;
	shl.b64 	%rd48, %rd47, 3;
	add.s64 	%rd49, %rd1, %rd48;
	ld.global.f64 	%fd34, [%rd49];
	fma.rn.f64 	%fd35, %fd33, %fd34, %fd53;
	st.global.f64 	[%rd5], %fd35;
	ld.global.f64 	%fd36, [%rd46+8];
	shl.b64 	%rd50, %rd22, 3;
	add.s64 	%rd51, %rd49, %rd50;
	ld.global.f64 	%fd37, [%rd51];
	fma.rn.f64 	%fd38, %fd36, %fd37, %fd35;
	st.global.f64 	[%rd5], %fd38;
	ld.global.f64 	%fd39, [%rd46+16];
	add.s64 	%rd52, %rd51, %rd50;
	ld.global.f64 	%fd40, [%rd52];
	fma.rn.f64 	%fd41, %fd39, %fd40, %fd38;
	st.global.f64 	[%rd5], %fd41;
	ld.global.f64 	%fd42, [%rd46+24];
	add.s64 	%rd53, %rd52, %rd50;
	ld.global.f64 	%fd43, [%rd53];
	fma.rn.f64 	%fd53, %fd42, %fd43, %fd41;
	st.global.f64 	[%rd5], %fd53;
	add.s64 	%rd73, %rd73, 4;
$L__BB0_7:
	setp.eq.s64 	%p6, %rd17, 0;
	@%p6 bra 	$L__BB0_12;
	setp.eq.s64 	%p7, %rd17, 1;
	@%p7 bra 	$L__BB0_10;
	add.s64 	%rd54, %rd73, %rd4;
	shl.b64 	%rd55, %rd54, 3;
	add.s64 	%rd56, %rd2, %rd55;
	ld.global.f64 	%fd44, [%rd56];
	mad.lo.s64 	%rd57, %rd73, %rd22, %rd3;
	shl.b64 	%rd58, %rd57, 3;
	add.s64 	%rd59, %rd1, %rd58;
	ld.global.f64 	%fd45, [%rd59];
	fma.rn.f64 	%fd46, %fd44, %fd45, %fd53;
	st.global.f64 	[%rd5], %fd46;
	ld.global.f64 	%fd47, [%rd56+8];
	shl.b64 	%rd60, %rd22, 3;
	add.s64 	%rd61, %rd59, %rd60;
	ld.global.f64 	%fd48, [%rd61];
	fma.rn.f64 	%fd53, %fd47, %fd48, %fd46;
	st.global.f64 	[%rd5], %fd53;
	add.s64 	%rd73, %rd73, 2;
$L__BB0_10:
	and.b64  	%rd62, %rd22, 1;
	setp.eq.b64 	%p8, %rd62, 1;
	not.pred 	%p9, %p8;
	@%p9 bra 	$L__BB0_12;
	add.s64 	%rd63, %rd73, %rd4;
	shl.b64 	%rd64, %rd63, 3;
	add.s64 	%rd65, %rd2, %rd64;
	ld.global.f64 	%fd49, [%rd65];
	mad.lo.s64 	%rd66, %rd73, %rd22, %rd3;
	shl.b64 	%rd67, %rd66, 3;
	add.s64 	%rd68, %rd1, %rd67;
	ld.global.f64 	%fd50, [%rd68];
	fma.rn.f64 	%fd51, %fd49, %fd50, %fd53;
	st.global.f64 	[%rd5], %fd51;
$L__BB0_12:
	ret;

}


// ===== COMPILED SASS (sm_100) =====

	.target	sm_100

	.elftype	@"ET_EXEC"


//--------------------- .note.nv.tkinfo           --------------------------
	.section	.note.nv.tkinfo,"",@"SHT_NOTE"
	.sectionflags	@"SHF_NOTE_NV_TKINFO"
	.tkinfo
        /*0018*/ 	.word	0x00000002
        /*0030*/ 	.string	""
        /*0030*/ 	.string	"ptxas"
        /*0030*/ 	.string	"Cuda compilation tools, release 13.0, V13.0.88"
        /*0030*/ 	.string	"Build cuda_13.0.r13.0/compiler.36424714_0"
        /*0030*/ 	.string	"-arch sm_100 -m 64 "



//--------------------- .note.nv.cuinfo           --------------------------
	.section	.note.nv.cuinfo,"",@"SHT_NOTE"
	.sectionflags	@"SHF_NOTE_NV_CUINFO"
        /*0018*/ 	.short	0x0002
        /*001a*/ 	.short	0x0064
        /*001c*/ 	.short	0x0082
	.zero		2


//--------------------- .nv.info                  --------------------------
	.section	.nv.info,"",@"SHT_CUDA_INFO"
	.align	4


	//----- nvinfo : EIATTR_REGCOUNT
	.align		4
        /*0000*/ 	.byte	0x04, 0x2f
        /*0002*/ 	.short	(.L_1 - .L_0)
	.align		4
.L_0:
        /*0004*/ 	.word	index@(_Z5dgemmPdS_S_m)
        /*0008*/ 	.word	0x0000001e


	//----- nvinfo : EIATTR_FRAME_SIZE
	.align		4
.L_1:
        /*000c*/ 	.byte	0x04, 0x11
        /*000e*/ 	.short	(.L_3 - .L_2)
	.align		4
.L_2:
        /*0010*/ 	.word	index@(_Z5dgemmPdS_S_m)
        /*0014*/ 	.word	0x00000000


	//----- nvinfo : EIATTR_MIN_STACK_SIZE
	.align		4
.L_3:
        /*0018*/ 	.byte	0x04, 0x12
        /*001a*/ 	.short	(.L_5 - .L_4)
	.align		4
.L_4:
        /*001c*/ 	.word	index@(_Z5dgemmPdS_S_m)
        /*0020*/ 	.word	0x00000000
.L_5:


//--------------------- .nv.compat                --------------------------
	.section	.nv.compat,"",@"SHT_CUDA_COMPAT_INFO"
	.align	4
        /*0000*/ 	.byte	0x02, 0x09, 0x00, 0x00, 0x02, 0x02, 0x01, 0x00, 0x02, 0x05, 0x05, 0x00, 0x03, 0x07, 0x01, 0x01
        /*0010*/ 	.byte	0x02, 0x03, 0x00, 0x00, 0x02, 0x06, 0x01, 0x00, 0x04, 0x0b, 0x08, 0x00, 0x01, 0x00, 0x00, 0x00
        /*0020*/ 	.byte	0x00, 0x00, 0x00, 0x00


//--------------------- .nv.info._Z5dgemmPdS_S_m  --------------------------
	.section	.nv.info._Z5dgemmPdS_S_m,"",@"SHT_CUDA_INFO"
	.sectionflags	@""
	.align	4


	//----- nvinfo : EIATTR_CUDA_API_VERSION
	.align		4
        /*0000*/ 	.byte	0x04, 0x37
        /*0002*/ 	.short	(.L_7 - .L_6)
.L_6:
        /*0004*/ 	.word	0x00000082


	//----- nvinfo : EIATTR_KPARAM_INFO
	.align		4
.L_7:
        /*0008*/ 	.byte	0x04, 0x17
        /*000a*/ 	.short	(.L_9 - .L_8)
.L_8:
        /*000c*/ 	.word	0x00000000
        /*0010*/ 	.short	0x0003
        /*0012*/ 	.short	0x0018
        /*0014*/ 	.byte	0x00, 0xf0, 0x21, 0x00


	//----- nvinfo : EIATTR_KPARAM_INFO
	.align		4
.L_9:
        /*0018*/ 	.byte	0x04, 0x17
        /*001a*/ 	.short	(.L_11 - .L_10)
.L_10:
        /*001c*/ 	.word	0x00000000
        /*0020*/ 	.short	0x0002
        /*0022*/ 	.short	0x0010
        /*0024*/ 	.byte	0x00, 0xf5, 0x21, 0x00


	//----- nvinfo : EIATTR_KPARAM_INFO
	.align		4
.L_11:
        /*0028*/ 	.byte	0x04, 0x17
        /*002a*/ 	.short	(.L_13 - .L_12)
.L_12:
        /*002c*/ 	.word	0x00000000
        /*0030*/ 	.short	0x0001
        /*0032*/ 	.short	0x0008
        /*0034*/ 	.byte	0x00, 0xf5, 0x21, 0x00


	//----- nvinfo : EIATTR_KPARAM_INFO
	.align		4
.L_13:
        /*0038*/ 	.byte	0x04, 0x17
        /*003a*/ 	.short	(.L_15 - .L_14)
.L_14:
        /*003c*/ 	.word	0x00000000
        /*0040*/ 	.short	0x0000
        /*0042*/ 	.short	0x0000
        /*0044*/ 	.byte	0x00, 0xf5, 0x21, 0x00


	//----- nvinfo : EIATTR_SPARSE_MMA_MASK
	.align		4
.L_15:
        /*0048*/ 	.byte	0x03, 0x50
        /*004a*/ 	.short	0x0000


	//----- nvinfo : EIATTR_MAXREG_COUNT
	.align		4
        /*004c*/ 	.byte	0x03, 0x1b
        /*004e*/ 	.short	0x00ff


	//----- nvinfo : EIATTR_MERCURY_ISA_VERSION
	.align		4
        /*0050*/ 	.byte	0x03, 0x5f
        /*0052*/ 	.short	0x0101


	//----- nvinfo : EIATTR_VRC_CTA_INIT_COUNT
	.align		4
        /*0054*/ 	.byte	0x02, 0x4a
	.zero		1
	.zero		1


	//----- nvinfo : EIATTR_EXIT_INSTR_OFFSETS
	.align		4
        /*0058*/ 	.byte	0x04, 0x1c
        /*005a*/ 	.short	(.L_17 - .L_16)


	//   ....[0]....
.L_16:
        /*005c*/ 	.word	0x00000140


	//   ....[1]....
        /*0060*/ 	.word	0x00000660


	//   ....[2]....
        /*0064*/ 	.word	0x00000950


	//   ....[3]....
        /*0068*/ 	.word	0x00000b90


	//   ....[4]....
        /*006c*/ 	.word	0x00000cb0


	//----- nvinfo : EIATTR_CBANK_PARAM_SIZE
	.align		4
.L_17:
        /*0070*/ 	.byte	0x03, 0x19
        /*0072*/ 	.short	0x0020


	//----- nvinfo : EIATTR_PARAM_CBANK
	.align		4
        /*0074*/ 	.byte	0x04, 0x0a
        /*0076*/ 	.short	(.L_19 - .L_18)
	.align		4
.L_18:
        /*0078*/ 	.word	index@(.nv.constant0._Z5dgemmPdS_S_m)
        /*007c*/ 	.short	0x0380
        /*007e*/ 	.short	0x0020


	//----- nvinfo : EIATTR_SW_WAR
	.align		4
.L_19:
        /*0080*/ 	.byte	0x04, 0x36
        /*0082*/ 	.short	(.L_21 - .L_20)
.L_20:
        /*0084*/ 	.word	0x00000008
.L_21:


//--------------------- .nv.callgraph             --------------------------
	.section	.nv.callgraph,"",@"SHT_CUDA_CALLGRAPH"
	.align	4
	.sectionentsize	8
	.align		4
        /*0000*/ 	.word	0x00000000
	.align		4
        /*0004*/ 	.word	0xffffffff
	.align		4
        /*0008*/ 	.word	0x00000000
	.align		4
        /*000c*/ 	.word	0xfffffffe
	.align		4
        /*0010*/ 	.word	0x00000000
	.align		4
        /*0014*/ 	.word	0xfffffffd
	.align		4
        /*0018*/ 	.word	0x00000000
	.align		4
        /*001c*/ 	.word	0xfffffffc


//--------------------- .text._Z5dgemmPdS_S_m     --------------------------
	.section	.text._Z5dgemmPdS_S_m,"ax",@progbits
	.align	128
        .global         _Z5dgemmPdS_S_m
        .type           _Z5dgemmPdS_S_m,@function
        .size           _Z5dgemmPdS_S_m,(.L_x_5 - _Z5dgemmPdS_S_m)
        .other          _Z5dgemmPdS_S_m,@"STO_CUDA_ENTRY STV_DEFAULT"
_Z5dgemmPdS_S_m:
.text._Z5dgemmPdS_S_m:
[----:B------:R-:W-:Y:S01]  /*0000*/  LDC R1, c[0x0][0x37c] ;  /* 0x0000df00ff017b82 */ /* 0x000fe20000000800 */
[----:B------:R-:W0:Y:S07]  /*0010*/  S2R R0, SR_TID.Y ;  /* 0x0000000000007919 */ /* 0x000e2e0000002200 */
[----:B------:R-:W0:Y:S01]  /*0020*/  S2UR UR4, SR_CTAID.Y ;  /* 0x00000000000479c3 */ /* 0x000e220000002600 */
[----:B------:R-:W1:Y:S01]  /*0030*/  LDCU.128 UR8, c[0x0][0x390] ;  /* 0x00007200ff0877ac */ /* 0x000e620008000c00 */
[----:B------:R-:W2:Y:S01]  /*0040*/  S2R R3, SR_TID.X ;  /* 0x0000000000037919 */ /* 0x000ea20000002100 */
[----:B------:R-:W3:Y:S05]  /*0050*/  LDCU.64 UR12, c[0x0][0x358] ;  /* 0x00006b00ff0c77ac */ /* 0x000eea0008000a00 */
[----:B------:R-:W0:Y:S08]  /*0060*/  LDC R9, c[0x0][0x364] ;  /* 0x0000d900ff097b82 */ /* 0x000e300000000800 */
[----:B------:R-:W2:Y:S01]  /*0070*/  S2UR UR5, SR_CTAID.X ;  /* 0x00000000000579c3 */ /* 0x000ea20000002500 */
[----:B-1----:R-:W-:-:S04]  /*0080*/  ISETP.NE.U32.AND P0, PT, RZ, UR10, PT ;  /* 0x0000000aff007c0c */ /* 0x002fc8000bf05070 */
[----:B------:R-:W-:-:S03]  /*0090*/  ISETP.NE.AND.EX P0, PT, RZ, UR11, PT, P0 ;  /* 0x0000000bff007c0c */ /* 0x000fc6000bf05300 */
[----:B------:R-:W2:Y:S01]  /*00a0*/  LDC R2, c[0x0][0x360] ;  /* 0x0000d800ff027b82 */ /* 0x000ea20000000800 */
[----:B0-----:R-:W-:-:S04]  /*00b0*/  IMAD R9, R9, UR4, R0 ;  /* 0x0000000409097c24 */ /* 0x001fc8000f8e0200 */
[----:B------:R-:W-:-:S04]  /*00c0*/  IMAD.WIDE.U32 R4, R9, UR10, RZ ;  /* 0x0000000a09047c25 */ /* 0x000fc8000f8e00ff */
[----:B------:R-:W-:Y:S02]  /*00d0*/  IMAD R9, R9, UR11, R5 ;  /* 0x0000000b09097c24 */ /* 0x000fe4000f8e0205 */
[----:B--2---:R-:W-:-:S05]  /*00e0*/  IMAD R2, R2, UR5, R3 ;  /* 0x0000000502027c24 */ /* 0x004fca000f8e0203 */
[----:B------:R-:W-:-:S04]  /*00f0*/  IADD3 R0, P2, PT, R2, R4, RZ ;  /* 0x0000000402007210 */ /* 0x000fc80007f5e0ff */
[----:B------:R-:W-:Y:S01]  /*0100*/  LEA R6, P1, R0, UR8, 0x3 ;  /* 0x0000000800067c11 */ /* 0x000fe2000f8218ff */
[----:B------:R-:W-:-:S05]  /*0110*/  IMAD.X R7, RZ, RZ, R9, P2 ;  /* 0x000000ffff077224 */ /* 0x000fca00010e0609 */
[----:B------:R-:W-:-:S05]  /*0120*/  LEA.HI.X R7, R0, UR9, R7, 0x3, P1 ;  /* 0x0000000900077c11 */ /* 0x000fca00088f1c07 */
[----:B---3--:R0:W-:Y:S01]  /*0130*/  STG.E.64 desc[UR12][R6.64], RZ ;  /* 0x000000ff06007986 */ /* 0x0081e2000c101b0c */
[----:B------:R-:W-:Y:S05]  /*0140*/  @!P0 EXIT ;  /* 0x000000000000894d */ /* 0x000fea0003800000 */
[----:B------:R-:W-:Y:S01]  /*0150*/  UISETP.GE.U32.AND UP0, UPT, UR10, 0x8, UPT ;  /* 0x000000080a00788c */ /* 0x000fe2000bf06070 */
[----:B------:R-:W-:Y:S01]  /*0160*/  CS2R R16, SRZ ;  /* 0x0000000000107805 */ /* 0x000fe2000001ff00 */
[----:B------:R-:W-:Y:S02]  /*0170*/  ULOP3.LUT UR15, UR10, 0x7, URZ, 0xc0, !UPT ;  /* 0x000000070a0f7892 */ /* 0x000fe4000f8ec0ff */
[----:B------:R-:W-:Y:S01]  /*0180*/  UISETP.GE.U32.AND.EX UP0, UPT, UR11, URZ, UPT, UP0 ;  /* 0x000000ff0b00728c */ /* 0x000fe2000bf06100 */
[----:B------:R-:W-:Y:S01]  /*0190*/  UMOV UR4, URZ ;  /* 0x000000ff00047c82 */ /* 0x000fe20008000000 */
[----:B------:R-:W-:-:S07]  /*01a0*/  UMOV UR5, URZ ;  /* 0x000000ff00057c82 */ /* 0x000fce0008000000 */
[----:B------:R-:W-:Y:S05]  /*01b0*/  BRA.U !UP0, `(.L_x_0) ;  /* 0x0000000508207547 */ /* 0x000fea000b800000 */
[----:B------:R-:W1:Y:S01]  /*01c0*/  LDCU.128 UR16, c[0x0][0x380] ;  /* 0x00007000ff1077ac */ /* 0x000e620008000c00 */
[----:B------:R-:W-:Y:S01]  /*01d0*/  CS2R R16, SRZ ;  /* 0x0000000000107805 */ /* 0x000fe2000001ff00 */
[----:B------:R-:W2:Y:S01]  /*01e0*/  LDCU UR5, c[0x0][0x39c] ;  /* 0x00007380ff0577ac */ /* 0x000ea20008000800 */
[----:B------:R-:W-:Y:S02]  /*01f0*/  ULOP3.LUT UR4, UR10, 0xfffffff8, URZ, 0xc0, !UPT ;  /* 0xfffffff80a047892 */ /* 0x000fe4000f8ec0ff */
[----:B------:R-:W-:Y:S02]  /*0200*/  USHF.L.U64.HI UR14, UR10, 0x3, UR11 ;  /* 0x000000030a0e7899 */ /* 0x000fe4000801020b */
[----:B------:R-:W-:Y:S02]  /*0210*/  USHF.L.U32 UR9, UR10, 0x3, URZ ;  /* 0x000000030a097899 */ /* 0x000fe400080006ff */
[----:B------:R-:W-:Y:S01]  /*0220*/  USHF.L.U64.HI UR8, UR10, 0x6, UR11 ;  /* 0x000000060a087899 */ /* 0x000fe2000801020b */
[----:B------:R-:W-:Y:S01]  /*0230*/  UMOV UR6, UR4 ;  /* 0x0000000400067c82 */ /* 0x000fe20008000000 */
[----:B-1----:R-:W-:-:S02]  /*0240*/  LEA R10, P1, R4, UR16, 0x3 ;  /* 0x00000010040a7c11 */ /* 0x002fc4000f8218ff */
[----:B------:R-:W-:Y:S02]  /*0250*/  LEA R0, P0, R2, UR18, 0x3 ;  /* 0x0000001202007c11 */ /* 0x000fe4000f8018ff */
[----:B------:R-:W-:Y:S01]  /*0260*/  IADD3 R10, P2, PT, R10, 0x20, RZ ;  /* 0x000000200a0a7810 */ /* 0x000fe20007f5e0ff */
[----:B--2---:R-:W-:Y:S01]  /*0270*/  UMOV UR7, UR5 ;  /* 0x0000000500077c82 */ /* 0x004fe20008000000 */
[----:B------:R-:W-:Y:S02]  /*0280*/  LEA.HI.X R11, R4, UR17, R9, 0x3, P1 ;  /* 0x00000011040b7c11 */ /* 0x000fe400088f1c09 */
[----:B------:R-:W-:-:S03]  /*0290*/  LEA.HI.X R13, R2, UR19, RZ, 0x3, P0 ;  /* 0x00000013020d7c11 */ /* 0x000fc600080f1cff */
[----:B------:R-:W-:-:S07]  /*02a0*/  IMAD.X R11, RZ, RZ, R11, P2 ;  /* 0x000000ffff0b7224 */ /* 0x000fce00010e060b */
.L_x_1:
[----:B------:R-:W-:Y:S01]  /*02b0*/  IMAD.MOV.U32 R12, RZ, RZ, R0 ;  /* 0x000000ffff0c7224 */ /* 0x000fe200078e0000 */
[----:B--2---:R-:W2:Y:S04]  /*02c0*/  LDG.E.64 R18, desc[UR12][R10.64+-0x20] ;  /* 0xffffe00c0a127981 */ /* 0x004ea8000c1e1b00 */
[----:B------:R-:W2:Y:S01]  /*02d0*/  LDG.E.64 R20, desc[UR12][R12.64] ;  /* 0x0000000c0c147981 */ /* 0x000ea2000c1e1b00 */
[----:B------:R-:W-:-:S04]  /*02e0*/  IADD3 R14, P0, PT, R0, UR9, RZ ;  /* 0x00000009000e7c10 */ /* 0x000fc8000ff1e0ff */
[----:B------:R-:W-:Y:S01]  /*02f0*/  IADD3.X R15, PT, PT, R13, UR14, RZ, P0, !PT ;  /* 0x0000000e0d0f7c10 */ /* 0x000fe200087fe4ff */
[----:B--2---:R-:W-:-:S07]  /*0300*/  DFMA R20, R18, R20, R16 ;  /* 0x000000141214722b */ /* 0x004fce0000000010 */
[----:B------:R1:W-:Y:S04]  /*0310*/  STG.E.64 desc[UR12][R6.64], R20 ;  /* 0x0000001406007986 */ /* 0x0003e8000c101b0c */
[----:B------:R-:W2:Y:S04]  /*0320*/  LDG.E.64 R22, desc[UR12][R14.64] ;  /* 0x0000000c0e167981 */ /* 0x000ea8000c1e1b00 */
[----:B------:R-:W2:Y:S01]  /*0330*/  LDG.E.64 R18, desc[UR12][R10.64+-0x18] ;  /* 0xffffe80c0a127981 */ /* 0x000ea2000c1e1b00 */
[----:B------:R-:W-:-:S04]  /*0340*/  IADD3 R16, P0, PT, R14, UR9, RZ ;  /* 0x000000090e107c10 */ /* 0x000fc8000ff1e0ff */
[----:B------:R-:W-:Y:S01]  /*0350*/  IADD3.X R17, PT, PT, R15, UR14, RZ, P0, !PT ;  /* 0x0000000e0f117c10 */ /* 0x000fe200087fe4ff */
[----:B--2---:R-:W-:-:S07]  /*0360*/  DFMA R22, R18, R22, R20 ;  /* 0x000000161216722b */ /* 0x004fce0000000014 */
[----:B------:R2:W-:Y:S04]  /*0370*/  STG.E.64 desc[UR12][R6.64], R22 ;  /* 0x0000001606007986 */ /* 0x0005e8000c101b0c */
[----:B------:R-:W3:Y:S04]  /*0380*/  LDG.E.64 R26, desc[UR12][R16.64] ;  /* 0x0000000c101a7981 */ /* 0x000ee8000c1e1b00 */
[----:B------:R-:W3:Y:S01]  /*0390*/  LDG.E.64 R24, desc[UR12][R10.64+-0x10] ;  /* 0xfffff00c0a187981 */ /* 0x000ee2000c1e1b00 */
[----:B------:R-:W-:-:S04]  /*03a0*/  IADD3 R18, P0, PT, R16, UR9, RZ ;  /* 0x0000000910127c10 */ /* 0x000fc8000ff1e0ff */
[----:B------:R-:W-:Y:S01]  /*03b0*/  IADD3.X R19, PT, PT, R17, UR14, RZ, P0, !PT ;  /* 0x0000000e11137c10 */ /* 0x000fe200087fe4ff */
[----:B---3--:R-:W-:-:S07]  /*03c0*/  DFMA R24, R24, R26, R22 ;  /* 0x0000001a1818722b */ /* 0x008fce0000000016 */
[----:B------:R3:W-:Y:S04]  /*03d0*/  STG.E.64 desc[UR12][R6.64], R24 ;  /* 0x0000001806007986 */ /* 0x0007e8000c101b0c */
[----:B------:R-:W4:Y:S04]  /*03e0*/  LDG.E.64 R26, desc[UR12][R18.64] ;  /* 0x0000000c121a7981 */ /* 0x000f28000c1e1b00 */
[----:B-1----:R-:W4:Y:S01]  /*03f0*/  LDG.E.64 R20, desc[UR12][R10.64+-0x8] ;  /* 0xfffff80c0a147981 */ /* 0x002f22000c1e1b00 */
[----:B------:R-:W-:-:S04]  /*0400*/  IADD3 R14, P0, PT, R18, UR9, RZ ;  /* 0x00000009120e7c10 */ /* 0x000fc8000ff1e0ff */
[----:B------:R-:W-:Y:S01]  /*0410*/  IADD3.X R15, PT, PT, R19, UR14, RZ, P0, !PT ;  /* 0x0000000e130f7c10 */ /* 0x000fe200087fe4ff */
[----:B----4-:R-:W-:-:S07]  /*0420*/  DFMA R20, R20, R26, R24 ;  /* 0x0000001a1414722b */ /* 0x010fce0000000018 */
[----:B------:R1:W-:Y:S04]  /*0430*/  STG.E.64 desc[UR12][R6.64], R20 ;  /* 0x0000001406007986 */ /* 0x0003e8000c101b0c */
[----:B------:R-:W4:Y:S04]  /*0440*/  LDG.E.64 R26, desc[UR12][R14.64] ;  /* 0x0000000c0e1a7981 */ /* 0x000f28000c1e1b00 */
[----:B--2---:R-:W4:Y:S01]  /*0450*/  LDG.E.64 R22, desc[UR12][R10.64] ;  /* 0x0000000c0a167981 */ /* 0x004f22000c1e1b00 */
[----:B------:R-:W-:-:S04]  /*0460*/  IADD3 R16, P0, PT, R14, UR9, RZ ;  /* 0x000000090e107c10 */ /* 0x000fc8000ff1e0ff */
[----:B------:R-:W-:Y:S01]  /*0470*/  IADD3.X R17, PT, PT, R15, UR14, RZ, P0, !PT ;  /* 0x0000000e0f117c10 */ /* 0x000fe200087fe4ff */
[----:B----4-:R-:W-:-:S07]  /*0480*/  DFMA R22, R22, R26, R20 ;  /* 0x0000001a1616722b */ /* 0x010fce0000000014 */
[----:B------:R2:W-:Y:S04]  /*0490*/  STG.E.64 desc[UR12][R6.64], R22 ;  /* 0x0000001606007986 */ /* 0x0005e8000c101b0c */
[----:B------:R-:W4:Y:S04]  /*04a0*/  LDG.E.64 R26, desc[UR12][R16.64] ;  /* 0x0000000c101a7981 */ /* 0x000f28000c1e1b00 */
[----:B---3--:R-:W4:Y:S01]  /*04b0*/  LDG.E.64 R24, desc[UR12][R10.64+0x8] ;  /* 0x0000080c0a187981 */ /* 0x008f22000c1e1b00 */
[----:B------:R-:W-:-:S04]  /*04c0*/  IADD3 R18, P0, PT, R16, UR9, RZ ;  /* 0x0000000910127c10 */ /* 0x000fc8000ff1e0ff */
[----:B------:R-:W-:Y:S01]  /*04d0*/  IADD3.X R19, PT, PT, R17, UR14, RZ, P0, !PT ;  /* 0x0000000e11137c10 */ /* 0x000fe200087fe4ff */
[----:B----4-:R-:W-:-:S07]  /*04e0*/  DFMA R24, R24, R26, R22 ;  /* 0x0000001a1818722b */ /* 0x010fce0000000016 */
[----:B------:R2:W-:Y:S04]  /*04f0*/  STG.E.64 desc[UR12][R6.64], R24 ;  /* 0x0000001806007986 */ /* 0x0005e8000c101b0c */
[----:B-1----:R-:W3:Y:S04]  /*0500*/  LDG.E.64 R20, desc[UR12][R18.64] ;  /* 0x0000000c12147981 */ /* 0x002ee8000c1e1b00 */
[----:B------:R-:W3:Y:S01]  /*0510*/  LDG.E.64 R14, desc[UR12][R10.64+0x10] ;  /* 0x0000100c0a0e7981 */ /* 0x000ee2000c1e1b00 */
[----:B------:R-:W-:-:S04]  /*0520*/  IADD3 R26, P0, PT, R18, UR9, RZ ;  /* 0x00000009121a7c10 */ /* 0x000fc8000ff1e0ff */
[----:B------:R-:W-:Y:S01]  /*0530*/  IADD3.X R27, PT, PT, R19, UR14, RZ, P0, !PT ;  /* 0x0000000e131b7c10 */ /* 0x000fe200087fe4ff */
[----:B---3--:R-:W-:-:S07]  /*0540*/  DFMA R14, R14, R20, R24 ;  /* 0x000000140e0e722b */ /* 0x008fce0000000018 */
[----:B------:R2:W-:Y:S04]  /*0550*/  STG.E.64 desc[UR12][R6.64], R14 ;  /* 0x0000000e06007986 */ /* 0x0005e8000c101b0c */
[----:B------:R-:W3:Y:S04]  /*0560*/  LDG.E.64 R20, desc[UR12][R26.64] ;  /* 0x0000000c1a147981 */ /* 0x000ee8000c1e1b00 */
[----:B------:R1:W3:Y:S01]  /*0570*/  LDG.E.64 R16, desc[UR12][R10.64+0x18] ;  /* 0x0000180c0a107981 */ /* 0x0002e2000c1e1b00 */
[----:B------:R-:W-:-:S04]  /*0580*/  UIADD3 UR6, UP0, UPT, UR6, -0x8, URZ ;  /* 0xfffffff806067890 */ /* 0x000fc8000ff1e0ff */
[----:B------:R-:W-:Y:S02]  /*0590*/  UIADD3.X UR7, UPT, UPT, UR7, -0x1, URZ, UP0, !UPT ;  /* 0xffffffff07077890 */ /* 0x000fe400087fe4ff */
[----:B------:R-:W-:Y:S01]  /*05a0*/  UISETP.NE.U32.AND UP0, UPT, UR6, URZ, UPT ;  /* 0x000000ff0600728c */ /* 0x000fe2000bf05070 */
[----:B------:R-:W-:-:S03]  /*05b0*/  IMAD.U32 R19, RZ, RZ, UR10 ;  /* 0x0000000aff137e24 */ /* 0x000fc6000f8e00ff */
[----:B------:R-:W-:Y:S01]  /*05c0*/  UISETP.NE.AND.EX UP0, UPT, UR7, URZ, UPT, UP0 ;  /* 0x000000ff0700728c */ /* 0x000fe2000bf05300 */
[----:B-1----:R-:W-:Y:S02]  /*05d0*/  IADD3 R10, P1, PT, R10, 0x40, RZ ;  /* 0x000000400a0a7810 */ /* 0x002fe40007f3e0ff */
[----:B------:R-:W-:-:S03]  /*05e0*/  LEA R0, P0, R19, R0, 0x6 ;  /* 0x0000000013007211 */ /* 0x000fc600078030ff */
[----:B------:R-:W-:Y:S01]  /*05f0*/  IMAD.X R11, RZ, RZ, R11, P1 ;  /* 0x000000ffff0b7224 */ /* 0x000fe200008e060b */
[----:B------:R-:W-:Y:S01]  /*0600*/  IADD3.X R13, PT, PT, R13, UR8, RZ, P0, !PT ;  /* 0x000000080d0d7c10 */ /* 0x000fe200087fe4ff */
[----:B---3--:R-:W-:-:S07]  /*0610*/  DFMA R16, R16, R20, R14 ;  /* 0x000000141010722b */ /* 0x008fce000000000e */
[----:B------:R2:W-:Y:S01]  /*0620*/  STG.E.64 desc[UR12][R6.64], R16 ;  /* 0x0000001006007986 */ /* 0x0005e2000c101b0c */
[----:B------:R-:W-:Y:S05]  /*0630*/  BRA.U UP0, `(.L_x_1) ;  /* 0xfffffffd001c7547 */ /* 0x000fea000b83ffff */
.L_x_0:
[----:B------:R-:W-:-:S04]  /*0640*/  ISETP.NE.U32.AND P0, PT, RZ, UR15, PT ;  /* 0x0000000fff007c0c */ /* 0x000fc8000bf05070 */
[----:B------:R-:W-:-:S13]  /*0650*/  ISETP.NE.AND.EX P0, PT, RZ, RZ, PT, P0 ;  /* 0x000000ffff00720c */ /* 0x000fda0003f05300 */
[----:B------:R-:W-:Y:S05]  /*0660*/  @!P0 EXIT ;  /* 0x000000000000894d */ /* 0x000fea0003800000 */
[----:B------:R-:W-:Y:S02]  /*0670*/  UISETP.GE.U32.AND UP0, UPT, UR15, 0x4, UPT ;  /* 0x000000040f00788c */ /* 0x000fe4000bf06070 */
[----:B------:R-:W-:Y:S02]  /*0680*/  ULOP3.LUT UR7, UR10, 0x3, URZ, 0xc0, !UPT ;  /* 0x000000030a077892 */ /* 0x000fe4000f8ec0ff */
[----:B------:R-:W-:-:S09]  /*0690*/  UISETP.GE.U32.AND.EX UP0, UPT, URZ, URZ, UPT, UP0 ;  /* 0x000000ffff00728c */ /* 0x000fd2000bf06100 */
[----:B------:R-:W-:Y:S05]  /*06a0*/  BRA.U !UP0, `(.L_x_2) ;  /* 0x0000000108a07547 */ /* 0x000fea000b800000 */
[----:B------:R-:W1:Y:S01]  /*06b0*/  LDCU.128 UR16, c[0x0][0x380] ;  /* 0x00007000ff1077ac */ /* 0x000e620008000c00 */
[----:B------:R-:W-:Y:S01]  /*06c0*/  IMAD.U32 R13, RZ, RZ, UR4 ;  /* 0x00000004ff0d7e24 */ /* 0x000fe2000f8e00ff */
[----:B------:R-:W-:Y:S01]  /*06d0*/  IADD3 R0, P0, PT, R4, UR4, RZ ;  /* 0x0000000404007c10 */ /* 0x000fe2000ff1e0ff */
[----:B------:R-:W-:Y:S01]  /*06e0*/  IMAD.MOV.U32 R3, RZ, RZ, RZ ;  /* 0x000000ffff037224 */ /* 0x000fe200078e00ff */
[----:B------:R-:W-:Y:S02]  /*06f0*/  UIMAD UR6, UR5, UR10, URZ ;  /* 0x0000000a050672a4 */ /* 0x000fe4000f8e02ff */
[----:B------:R-:W-:Y:S01]  /*0700*/  IADD3.X R11, PT, PT, R9, UR5, RZ, P0, !PT ;  /* 0x00000005090b7c10 */ /* 0x000fe200087fe4ff */
[----:B------:R-:W-:Y:S01]  /*0710*/  IMAD.WIDE.U32 R12, R13, UR10, R2 ;  /* 0x0000000a0d0c7c25 */ /* 0x000fe2000f8e0002 */
[----:B------:R-:W-:-:S06]  /*0720*/  UIMAD UR6, UR4, UR11, UR6 ;  /* 0x0000000b040672a4 */ /* 0x000fcc000f8e0206 */
[----:B------:R-:W-:Y:S01]  /*0730*/  VIADD R13, R13, UR6 ;  /* 0x000000060d0d7c36 */ /* 0x000fe20008000000 */
[----:B-1----:R-:W-:Y:S02]  /*0740*/  LEA R10, P1, R0, UR16, 0x3 ;  /* 0x00000010000a7c11 */ /* 0x002fe4000f8218ff */
[----:B------:R-:W-:Y:S02]  /*0750*/  LEA R18, P0, R12, UR18, 0x3 ;  /* 0x000000120c127c11 */ /* 0x000fe4000f8018ff */
[----:B------:R-:W-:Y:S02]  /*0760*/  LEA.HI.X R11, R0, UR17, R11, 0x3, P1 ;  /* 0x00000011000b7c11 */ /* 0x000fe400088f1c0b */
[----:B------:R-:W-:-:S03]  /*0770*/  LEA.HI.X R19, R12, UR19, R13, 0x3, P0 ;  /* 0x000000130c137c11 */ /* 0x000fc600080f1c0d */
[----:B------:R-:W3:Y:S04]  /*0780*/  LDG.E.64 R12, desc[UR12][R10.64] ;  /* 0x0000000c0a0c7981 */ /* 0x000ee8000c1e1b00 */
[----:B--2---:R-:W3:Y:S01]  /*0790*/  LDG.E.64 R14, desc[UR12][R18.64] ;  /* 0x0000000c120e7981 */ /* 0x004ee2000c1e1b00 */
[----:B------:R-:W-:Y:S02]  /*07a0*/  UIMAD.WIDE.U32 UR8, UR10, 0x8, URZ ;  /* 0x000000080a0878a5 */ /* 0x000fe4000f8e00ff */
[----:B------:R-:W-:-:S04]  /*07b0*/  USHF.L.U32 UR6, UR11, 0x3, URZ ;  /* 0x000000030b067899 */ /* 0x000fc800080006ff */
[----:B------:R-:W-:Y:S01]  /*07c0*/  UIADD3 UR6, UPT, UPT, UR9, UR6, URZ ;  /* 0x0000000609067290 */ /* 0x000fe2000fffe0ff */
[----:B------:R-:W-:-:S05]  /*07d0*/  IADD3 R20, P0, PT, R18, UR8, RZ ;  /* 0x0000000812147c10 */ /* 0x000fca000ff1e0ff */
[----:B------:R-:W-:Y:S01]  /*07e0*/  IADD3.X R21, PT, PT, R19, UR6, RZ, P0, !PT ;  /* 0x0000000613157c10 */ /* 0x000fe200087fe4ff */
[----:B---3--:R-:W-:-:S07]  /*07f0*/  DFMA R12, R12, R14, R16 ;  /* 0x0000000e0c0c722b */ /* 0x008fce0000000010 */
[----:B------:R1:W-:Y:S04]  /*0800*/  STG.E.64 desc[UR12][R6.64], R12 ;  /* 0x0000000c06007986 */ /* 0x0003e8000c101b0c */
[----:B------:R-:W2:Y:S04]  /*0810*/  LDG.E.64 R16, desc[UR12][R20.64] ;  /* 0x0000000c14107981 */ /* 0x000ea8000c1e1b00 */
        /* <DEDUP_REMOVED lines=12> */
[----:B-1----:R-:W2:Y:S01]  /*08e0*/  LDG.E.64 R12, desc[UR12][R24.64] ;  /* 0x0000000c180c7981 */ /* 0x002ea2000c1e1b00 */
[----:B------:R-:W-:-:S04]  /*08f0*/  UIADD3 UR4, UP0, UPT, UR4, 0x4, URZ ;  /* 0x0000000404047890 */ /* 0x000fc8000ff1e0ff */
[----:B------:R-:W-:Y:S01]  /*0900*/  UIADD3.X UR5, UPT, UPT, URZ, UR5, URZ, UP0, !UPT ;  /* 0x00000005ff057290 */ /* 0x000fe200087fe4ff */
[----:B--2---:R-:W-:-:S07]  /*0910*/  DFMA R16, R16, R12, R18 ;  /* 0x0000000c1010722b */ /* 0x004fce0000000012 */
[----:B------:R3:W-:Y:S04]  /*0920*/  STG.E.64 desc[UR12][R6.64], R16 ;  /* 0x0000001006007986 */ /* 0x0007e8000c101b0c */
.L_x_2:
[----:B------:R-:W-:-:S04]  /*0930*/  ISETP.NE.U32.AND P0, PT, RZ, UR7, PT ;  /* 0x00000007ff007c0c */ /* 0x000fc8000bf05070 */
[----:B------:R-:W-:-:S13]  /*0940*/  ISETP.NE.AND.EX P0, PT, RZ, RZ, PT, P0 ;  /* 0x000000ffff00720c */ /* 0x000fda0003f05300 */
[----:B------:R-:W-:Y:S05]  /*0950*/  @!P0 EXIT ;  /* 0x000000000000894d */ /* 0x000fea0003800000 */
[----:B------:R-:W-:-:S04]  /*0960*/  UISETP.NE.U32.AND UP0, UPT, UR7, 0x1, UPT ;  /* 0x000000010700788c */ /* 0x000fc8000bf05070 */
[----:B------:R-:W-:-:S09]  /*0970*/  UISETP.NE.AND.EX UP0, UPT, URZ, URZ, UPT, UP0 ;  /* 0x000000ffff00728c */ /* 0x000fd2000bf05300 */
[----:B------:R-:W-:Y:S05]  /*0980*/  BRA.U !UP0, `(.L_x_3) ;  /* 0x0000000108707547 */ /* 0x000fea000b800000 */
[----:B------:R-:W1:Y:S01]  /*0990*/  LDCU.128 UR16, c[0x0][0x380] ;  /* 0x00007000ff1077ac */ /* 0x000e620008000c00 */
[----:B--23--:R-:W-:Y:S01]  /*09a0*/  IMAD.U32 R15, RZ, RZ, UR4 ;  /* 0x00000004ff0f7e24 */ /* 0x00cfe2000f8e00ff */
[----:B------:R-:W-:Y:S01]  /*09b0*/  IADD3 R0, P0, PT, R4, UR4, RZ ;  /* 0x0000000404007c10 */ /* 0x000fe2000ff1e0ff */
[----:B------:R-:W-:Y:S01]  /*09c0*/  IMAD.MOV.U32 R10, RZ, RZ, R2 ;  /* 0x000000ffff0a7224 */ /* 0x000fe200078e0002 */
[----:B------:R-:W-:Y:S01]  /*09d0*/  UIMAD UR6, UR5, UR10, URZ ;  /* 0x0000000a050672a4 */ /* 0x000fe2000f8e02ff */
[----:B------:R-:W-:-:S03]  /*09e0*/  IMAD.MOV.U32 R11, RZ, RZ, RZ ;  /* 0x000000ffff0b7224 */ /* 0x000fc600078e00ff */
[----:B------:R-:W-:Y:S01]  /*09f0*/  UIMAD UR6, UR4, UR11, UR6 ;  /* 0x0000000b040672a4 */ /* 0x000fe2000f8e0206 */
[----:B------:R-:W-:Y:S01]  /*0a00*/  IMAD.WIDE.U32 R14, R15, UR10, R10 ;  /* 0x0000000a0f0e7c25 */ /* 0x000fe2000f8e000a */
[----:B------:R-:W-:-:S04]  /*0a10*/  IADD3.X R11, PT, PT, R9, UR5, RZ, P0, !PT ;  /* 0x00000005090b7c10 */ /* 0x000fc800087fe4ff */
[----:B------:R-:W-:Y:S01]  /*0a20*/  VIADD R13, R15, UR6 ;  /* 0x000000060f0d7c36 */ /* 0x000fe20008000000 */
[----:B-1----:R-:W-:Y:S02]  /*0a30*/  LEA R10, P1, R0, UR16, 0x3 ;  /* 0x00000010000a7c11 */ /* 0x002fe4000f8218ff */
[----:B------:R-:W-:Y:S02]  /*0a40*/  LEA R12, P0, R14, UR18, 0x3 ;  /* 0x000000120e0c7c11 */ /* 0x000fe4000f8018ff */
[----:B------:R-:W-:Y:S02]  /*0a50*/  LEA.HI.X R11, R0, UR17, R11, 0x3, P1 ;  /* 0x00000011000b7c11 */ /* 0x000fe400088f1c0b */
[----:B------:R-:W-:-:S03]  /*0a60*/  LEA.HI.X R13, R14, UR19, R13, 0x3, P0 ;  /* 0x000000130e0d7c11 */ /* 0x000fc600080f1c0d */
[----:B------:R-:W2:Y:S04]  /*0a70*/  LDG.E.64 R14, desc[UR12][R10.64] ;  /* 0x0000000c0a0e7981 */ /* 0x000ea8000c1e1b00 */
[----:B------:R-:W2:Y:S01]  /*0a80*/  LDG.E.64 R18, desc[UR12][R12.64] ;  /* 0x0000000c0c127981 */ /* 0x000ea2000c1e1b00 */
[----:B------:R-:W-:Y:S02]  /*0a90*/  IMAD.U32 R21, RZ, RZ, UR10 ;  /* 0x0000000aff157e24 */ /* 0x000fe4000f8e00ff */
[----:B------:R-:W-:-:S03]  /*0aa0*/  IMAD.U32 R0, RZ, RZ, UR11 ;  /* 0x0000000bff007e24 */ /* 0x000fc6000f8e00ff */
[----:B------:R-:W-:-:S04]  /*0ab0*/  LEA R20, P0, R21, R12, 0x3 ;  /* 0x0000000c15147211 */ /* 0x000fc800078018ff */
[----:B------:R-:W-:Y:S01]  /*0ac0*/  LEA.HI.X R21, R21, R13, R0, 0x3, P0 ;  /* 0x0000000d15157211 */ /* 0x000fe200000f1c00 */
[----:B--2---:R-:W-:-:S07]  /*0ad0*/  DFMA R14, R14, R18, R16 ;  /* 0x000000120e0e722b */ /* 0x004fce0000000010 */
[----:B------:R1:W-:Y:S04]  /*0ae0*/  STG.E.64 desc[UR12][R6.64], R14 ;  /* 0x0000000e06007986 */ /* 0x0003e8000c101b0c */
[----:B------:R-:W2:Y:S04]  /*0af0*/  LDG.E.64 R16, desc[UR12][R10.64+0x8] ;  /* 0x0000080c0a107981 */ /* 0x000ea8000c1e1b00 */
[----:B------:R-:W2:Y:S01]  /*0b00*/  LDG.E.64 R18, desc[UR12][R20.64] ;  /* 0x0000000c14127981 */ /* 0x000ea2000c1e1b00 */
[----:B------:R-:W-:-:S04]  /*0b10*/  UIADD3 UR4, UP0, UPT, UR4, 0x2, URZ ;  /* 0x0000000204047890 */ /* 0x000fc8000ff1e0ff */
[----:B------:R-:W-:Y:S01]  /*0b20*/  UIADD3.X UR5, UPT, UPT, URZ, UR5, URZ, UP0, !UPT ;  /* 0x00000005ff057290 */ /* 0x000fe200087fe4ff */
[----:B--2---:R-:W-:-:S07]  /*0b30*/  DFMA R16, R16, R18, R14 ;  /* 0x000000121010722b */ /* 0x004fce000000000e */
[----:B------:R1:W-:Y:S04]  /*0b40*/  STG.E.64 desc[UR12][R6.64], R16 ;  /* 0x0000001006007986 */ /* 0x0003e8000c101b0c */
.L_x_3:
[----:B------:R-:W-:-:S04]  /*0b50*/  ULOP3.LUT UR6, UR10, 0x1, URZ, 0xc0, !UPT ;  /* 0x000000010a067892 */ /* 0x000fc8000f8ec0ff */
[----:B------:R-:W-:-:S04]  /*0b60*/  UISETP.NE.U32.AND UP0, UPT, UR6, 0x1, UPT ;  /* 0x000000010600788c */ /* 0x000fc8000bf05070 */
[----:B------:R-:W-:-:S06]  /*0b70*/  UISETP.NE.U32.AND.EX UP0, UPT, URZ, URZ, UPT, UP0 ;  /* 0x000000ffff00728c */ /* 0x000fcc000bf05100 */
[----:B------:R-:W-:-:S13]  /*0b80*/  PLOP3.LUT P0, PT, PT, PT, UP0, 0x80, 0x8 ;  /* 0x000000000008781c */ /* 0x000fda0003f0f008 */
[----:B------:R-:W-:Y:S05]  /*0b90*/  @P0 EXIT ;  /* 0x000000000000094d */ /* 0x000fea0003800000 */
[----:B------:R-:W4:Y:S01]  /*0ba0*/  LDCU.128 UR16, c[0x0][0x380] ;  /* 0x00007000ff1077ac */ /* 0x000f220008000c00 */
        /* <DEDUP_REMOVED lines=8> */
[C---:B----4-:R-:W-:Y:S02]  /*0c30*/  LEA R8, P1, R5.reuse, UR16, 0x3 ;  /* 0x0000001005087c11 */ /* 0x050fe4000f8218ff */
[C---:B------:R-:W-:Y:S02]  /*0c40*/  LEA R4, P0, R2.reuse, UR18, 0x3 ;  /* 0x0000001202047c11 */ /* 0x040fe4000f8018ff */
[----:B------:R-:W-:Y:S02]  /*0c50*/  LEA.HI.X R9, R5, UR17, R0, 0x3, P1 ;  /* 0x0000001105097c11 */ /* 0x000fe400088f1c00 */
[----:B------:R-:W-:-:S03]  /*0c60*/  LEA.HI.X R5, R2, UR19, R3, 0x3, P0 ;  /* 0x0000001302057c11 */ /* 0x000fc600080f1c03 */
[----:B------:R-:W4:Y:S04]  /*0c70*/  LDG.E.64 R2, desc[UR12][R8.64] ;  /* 0x0000000c08027981 */ /* 0x000f28000c1e1b00 */
[----:B------:R-:W4:Y:S02]  /*0c80*/  LDG.E.64 R4, desc[UR12][R4.64] ;  /* 0x0000000c04047981 */ /* 0x000f24000c1e1b00 */
[----:B----4-:R-:W-:-:S07]  /*0c90*/  DFMA R2, R2, R4, R16 ;  /* 0x000000040202722b */ /* 0x010fce0000000010 */
[----:B------:R-:W-:Y:S01]  /*0ca0*/  STG.E.64 desc[UR12][R6.64], R2 ;  /* 0x0000000206007986 */ /* 0x000fe2000c101b0c */
[----:B------:R-:W-:Y:S05]  /*0cb0*/  EXIT ;  /* 0x000000000000794d */ /* 0x000fea0003800000 */
.L_x_4:
[----:B------:R-:W-:-:S00]  /*0cc0*/  BRA `(.L_x_4) ;  /* 0xfffffffc00fc7947 */ /* 0x000fc0000383ffff */
[----:B------:R-:W-:-:S00]  /*0cd0*/  NOP ;  /* 0x0000000000007918 */ /* 0x000fc00000000000 */
        /* <DEDUP_REMOVED lines=10> */
.L_x_5:


//--------------------- .nv.shared.reserved.0     --------------------------
	.section	.nv.shared.reserved.0,"aw",@nobits
	.weak		__nv_reservedSMEM_offset_0_alias
	.size		__nv_reservedSMEM_offset_0_alias, 0, 64
	.other		__nv_reservedSMEM_offset_0_alias,@"STO_CUDA_RESERVED_SHARED STV_DEFAULT"
__nv_reservedSMEM_offset_0_alias:
	.zero		0
	.zero		64


//--------------------- .nv.constant0._Z5dgemmPdS_S_m --------------------------
	.section	.nv.constant0._Z5dgemmPdS_S_m,"a",@progbits
	.sectionflags	@""
	.align	4
.nv.constant0._Z5dgemmPdS_S_m:
	.zero		928


//--------------------- SYMBOLS --------------------------

	.type		.nv.reservedSmem.offset0,@object
	.size		.nv.reservedSmem.offset0,0x4
